	.headerflags	@"EF_CUDA_TEXMODE_UNIFIED EF_CUDA_64BIT_ADDRESS EF_CUDA_ACCELERATORS EF_CUDA_SM90 EF_CUDA_VIRTUAL_SM(EF_CUDA_SM90)"
	.elftype	@"ET_EXEC"


//--------------------- .nv.info                  --------------------------
	.section	.nv.info,"",@"SHT_CUDA_INFO"
	.align	4


	//----- nvinfo : EIATTR_REGCOUNT
	.align		4
        /*0000*/ 	.byte	0x04, 0x2f
        /*0002*/ 	.short	(.L_1 - .L_0)
	.align		4
.L_0:
        /*0004*/ 	.word	index@(triton_poi_fused_add_mul_3)
        /*0008*/ 	.word	0x00000012


	//----- nvinfo : EIATTR_MIN_STACK_SIZE
	.align		4
.L_1:
        /*000c*/ 	.byte	0x04, 0x12
        /*000e*/ 	.short	(.L_3 - .L_2)
	.align		4
.L_2:
        /*0010*/ 	.word	index@(triton_poi_fused_add_mul_3)
        /*0014*/ 	.word	0x00000000


	//----- nvinfo : EIATTR_FRAME_SIZE
	.align		4
.L_3:
        /*0018*/ 	.byte	0x04, 0x11
        /*001a*/ 	.short	(.L_5 - .L_4)
	.align		4
.L_4:
        /*001c*/ 	.word	index@(triton_poi_fused_add_mul_3)
        /*0020*/ 	.word	0x00000000


	//----- nvinfo : EIATTR_MIN_STACK_SIZE
	.align		4
.L_5:
        /*0024*/ 	.byte	0x04, 0x12
        /*0026*/ 	.short	(.L_7 - .L_6)
	.align		4
.L_6:
        /*0028*/ 	.word	index@(triton_poi_fused_add_mul_3)
        /*002c*/ 	.word	0x00000000
.L_7:


//--------------------- .nv.info.triton_poi_fused_add_mul_3 --------------------------
	.section	.nv.info.triton_poi_fused_add_mul_3,"",@"SHT_CUDA_INFO"
	.sectionflags	@""
	.align	4


	//----- nvinfo : EIATTR_CUDA_API_VERSION
	.align		4
        /*0000*/ 	.byte	0x04, 0x37
        /*0002*/ 	.short	(.L_9 - .L_8)
.L_8:
        /*0004*/ 	.word	0x0000007c


	//----- nvinfo : EIATTR_KPARAM_INFO
	.align		4
.L_9:
        /*0008*/ 	.byte	0x04, 0x17
        /*000a*/ 	.short	(.L_11 - .L_10)
.L_10:
        /*000c*/ 	.word	0x00000000
        /*0010*/ 	.short	0x0004
        /*0012*/ 	.short	0x0020
        /*0014*/ 	.byte	0x00, 0xf0, 0x11, 0x00


	//----- nvinfo : EIATTR_KPARAM_INFO
	.align		4
.L_11:
        /*0018*/ 	.byte	0x04, 0x17
        /*001a*/ 	.short	(.L_13 - .L_12)
.L_12:
        /*001c*/ 	.word	0x00000000
        /*0020*/ 	.short	0x0003
        /*0022*/ 	.short	0x0018
        /*0024*/ 	.byte	0x00, 0xf4, 0x21, 0x00


	//----- nvinfo : EIATTR_KPARAM_INFO
	.align		4
.L_13:
        /*0028*/ 	.byte	0x04, 0x17
        /*002a*/ 	.short	(.L_15 - .L_14)
.L_14:
        /*002c*/ 	.word	0x00000000
        /*0030*/ 	.short	0x0002
        /*0032*/ 	.short	0x0010
        /*0034*/ 	.byte	0x00, 0xf4, 0x21, 0x00


	//----- nvinfo : EIATTR_KPARAM_INFO
	.align		4
.L_15:
        /*0038*/ 	.byte	0x04, 0x17
        /*003a*/ 	.short	(.L_17 - .L_16)
.L_16:
        /*003c*/ 	.word	0x00000000
        /*0040*/ 	.short	0x0001
        /*0042*/ 	.short	0x0008
        /*0044*/ 	.byte	0x00, 0xf4, 0x21, 0x00


	//----- nvinfo : EIATTR_KPARAM_INFO
	.align		4
.L_17:
        /*0048*/ 	.byte	0x04, 0x17
        /*004a*/ 	.short	(.L_19 - .L_18)
.L_18:
        /*004c*/ 	.word	0x00000000
        /*0050*/ 	.short	0x0000
        /*0052*/ 	.short	0x0000
        /*0054*/ 	.byte	0x00, 0xf4, 0x21, 0x00


	//----- nvinfo : EIATTR_SPARSE_MMA_MASK
	.align		4
.L_19:
        /*0058*/ 	.byte	0x03, 0x50
        /*005a*/ 	.short	0x0000


	//----- nvinfo : EIATTR_MAXREG_COUNT
	.align		4
        /*005c*/ 	.byte	0x03, 0x1b
        /*005e*/ 	.short	0x00ff


	//----- nvinfo : EIATTR_EXIT_INSTR_OFFSETS
	.align		4
        /*0060*/ 	.byte	0x04, 0x1c
        /*0062*/ 	.short	(.L_21 - .L_20)


	//   ....[0]....
.L_20:
        /*0064*/ 	.word	0x00000160


	//   ....[1]....
        /*0068*/ 	.word	0x00000180


	//----- nvinfo : EIATTR_REQNTID
	.align		4
.L_21:
        /*006c*/ 	.byte	0x04, 0x10
        /*006e*/ 	.short	(.L_23 - .L_22)
.L_22:
        /*0070*/ 	.word	0x00000080
        /*0074*/ 	.word	0x00000001
        /*0078*/ 	.word	0x00000001


	//----- nvinfo : EIATTR_CBANK_PARAM_SIZE
	.align		4
.L_23:
        /*007c*/ 	.byte	0x03, 0x19
        /*007e*/ 	.short	0x0024


	//----- nvinfo : EIATTR_PARAM_CBANK
	.align		4
        /*0080*/ 	.byte	0x04, 0x0a
        /*0082*/ 	.short	(.L_25 - .L_24)
	.align		4
.L_24:
        /*0084*/ 	.word	index@(.nv.constant0.triton_poi_fused_add_mul_3)
        /*0088*/ 	.short	0x0210
        /*008a*/ 	.short	0x0024


	//----- nvinfo : EIATTR_SW_WAR
	.align		4
.L_25:
        /*008c*/ 	.byte	0x04, 0x36
        /*008e*/ 	.short	(.L_27 - .L_26)
.L_26:
        /*0090*/ 	.word	0x00000008
.L_27:


//--------------------- .nv.callgraph             --------------------------
	.section	.nv.callgraph,"",@"SHT_CUDA_CALLGRAPH"
	.align	4
	.sectionentsize	8
	.align		4
        /*0000*/ 	.word	0x00000000
	.align		4
        /*0004*/ 	.word	0xffffffff
	.align		4
        /*0008*/ 	.word	0x00000000
	.align		4
        /*000c*/ 	.word	0xfffffffe
	.align		4
        /*0010*/ 	.word	0x00000000
	.align		4
        /*0014*/ 	.word	0xfffffffd
	.align		4
        /*0018*/ 	.word	0x00000000
	.align		4
        /*001c*/ 	.word	0xfffffffc


//--------------------- .text.triton_poi_fused_add_mul_3 --------------------------
	.section	.text.triton_poi_fused_add_mul_3,"ax",@progbits
	.align	128
        .global         triton_poi_fused_add_mul_3
        .type           triton_poi_fused_add_mul_3,@function
        .size           triton_poi_fused_add_mul_3,(.L_x_1 - triton_poi_fused_add_mul_3)
        .other          triton_poi_fused_add_mul_3,@"STO_CUDA_ENTRY STV_DEFAULT"
triton_poi_fused_add_mul_3:
.text.triton_poi_fused_add_mul_3:
[----:B------:R-:W0:Y:S01]  /*0000*/  LDC R1, c[0x0][0x28] ;  /* 0x00000a00ff017b82 */ /* 0x000e220000000800 */
[----:B------:R-:W1:Y:S07]  /*0010*/  S2R R0, SR_TID.X ;  /* 0x0000000000007919 */ /* 0x000e6e0000002100 */
[----:B------:R-:W2:Y:S01]  /*0020*/  LDC.64 R4, c[0x0][0x218] ;  /* 0x00008600ff047b82 */ /* 0x000ea20000000a00 */
[----:B------:R-:W-:Y:S02]  /*0030*/  CS2R R12, SRZ ;  /* 0x00000000000c7805 */ /* 0x000fe4000001ff00 */
[----:B------:R-:W-:Y:S01]  /*0040*/  CS2R R14, SRZ ;  /* 0x00000000000e7805 */ /* 0x000fe2000001ff00 */
[----:B------:R-:W3:Y:S01]  /*0050*/  S2R R11, SR_CTAID.X ;  /* 0x00000000000b7919 */ /* 0x000ee20000002500 */
[----:B------:R-:W-:-:S03]  /*0060*/  ULDC.64 UR4, c[0x0][0x208] ;  /* 0x0000820000047ab9 */ /* 0x000fc60000000a00 */
[----:B------:R-:W4:Y:S08]  /*0070*/  LDC.64 R6, c[0x0][0x220] ;  /* 0x00008800ff067b82 */ /* 0x000f300000000a00 */
[----:B------:R-:W5:Y:S08]  /*0080*/  LDC.64 R2, c[0x0][0x210] ;  /* 0x00008400ff027b82 */ /* 0x000f700000000a00 */
[----:B------:R-:W4:Y:S01]  /*0090*/  LDC.64 R8, c[0x0][0x228] ;  /* 0x00008a00ff087b82 */ /* 0x000f220000000a00 */
[----:B-1----:R-:W-:-:S04]  /*00a0*/  SHF.L.U32 R0, R0, 0x1, RZ ;  /* 0x0000000100007819 */ /* 0x002fc800000006ff */
[----:B------:R-:W-:-:S04]  /*00b0*/  LOP3.LUT R0, R0, 0xfe, RZ, 0xc0, !PT ;  /* 0x000000fe00007812 */ /* 0x000fc800078ec0ff */
[----:B---3--:R-:W-:Y:S01]  /*00c0*/  LEA R11, R11, R0, 0x8 ;  /* 0x000000000b0b7211 */ /* 0x008fe200078e40ff */
[----:B-----5:R-:W3:Y:S03]  /*00d0*/  LDG.E R3, desc[UR4][R2.64] ;  /* 0x0000000402037981 */ /* 0x020ee6000c1e1900 */
[C---:B------:R-:W-:Y:S01]  /*00e0*/  ISETP.GE.AND P0, PT, R11.reuse, 0x100, PT ;  /* 0x000001000b00780c */ /* 0x040fe20003f06270 */
[----:B--2---:R-:W-:-:S04]  /*00f0*/  IMAD.WIDE R4, R11, 0x4, R4 ;  /* 0x000000040b047825 */ /* 0x004fc800078e0204 */
[----:B----4-:R-:W-:-:S08]  /*0100*/  IMAD.WIDE R6, R11, 0x4, R6 ;  /* 0x000000040b067825 */ /* 0x010fd000078e0206 */
[----:B------:R-:W3:Y:S04]  /*0110*/  @!P0 LDG.E.64 R12, desc[UR4][R4.64] ;  /* 0x00000004040c8981 */ /* 0x000ee8000c1e1b00 */
[----:B------:R-:W3:Y:S01]  /*0120*/  @!P0 LDG.E.64 R14, desc[UR4][R6.64] ;  /* 0x00000004060e8981 */ /* 0x000ee2000c1e1b00 */
[----:B0-----:R-:W-:-:S04]  /*0130*/  IMAD.WIDE R8, R11, 0x4, R8 ;  /* 0x000000040b087825 */ /* 0x001fc800078e0208 */
[C---:B---3--:R-:W-:Y:S01]  /*0140*/  FFMA R12, R3.reuse, R12, R14 ;  /* 0x0000000c030c7223 */ /* 0x048fe2000000000e */
[----:B------:R-:W-:Y:S01]  /*0150*/  FFMA R13, R3, R13, R15 ;  /* 0x0000000d030d7223 */ /* 0x000fe2000000000f */
[----:B------:R-:W-:Y:S06]  /*0160*/  @P0 EXIT ;  /* 0x000000000000094d */ /* 0x000fec0003800000 */
[----:B------:R-:W-:Y:S01]  /*0170*/  STG.E.64 desc[UR4][R8.64], R12 ;  /* 0x0000000c08007986 */ /* 0x000fe2000c101b04 */
[----:B------:R-:W-:Y:S05]  /*0180*/  EXIT ;  /* 0x000000000000794d */ /* 0x000fea0003800000 */
.L_x_0:
[----:B------:R-:W-:-:S00]  /*0190*/  BRA `(.L_x_0) ;  /* 0xfffffffc00fc7947 */ /* 0x000fc0000383ffff */
[----:B------:R-:W-:-:S00]  /*01a0*/  NOP ;  /* 0x0000000000007918 */ /* 0x000fc00000000000 */
        /* <DEDUP_REMOVED lines=13> */
.L_x_1:


//--------------------- .nv.constant0.triton_poi_fused_add_mul_3 --------------------------
	.section	.nv.constant0.triton_poi_fused_add_mul_3,"a",@progbits
	.sectionflags	@""
	.align	4
.nv.constant0.triton_poi_fused_add_mul_3:
	.zero		564
